	.headerflags	@"EF_CUDA_TEXMODE_UNIFIED EF_CUDA_64BIT_ADDRESS EF_CUDA_ACCELERATORS EF_CUDA_SM90 EF_CUDA_VIRTUAL_SM(EF_CUDA_SM90)"
	.elftype	@"ET_EXEC"


//--------------------- .nv.info                  --------------------------
	.section	.nv.info,"",@"SHT_CUDA_INFO"
	.align	4


	//----- nvinfo : EIATTR_REGCOUNT
	.align		4
        /*0000*/ 	.byte	0x04, 0x2f
        /*0002*/ 	.short	(.L_1 - .L_0)
	.align		4
.L_0:
        /*0004*/ 	.word	index@(triton_poi_fused_relu_threshold_backward_0)
        /*0008*/ 	.word	0x0000000e


	//----- nvinfo : EIATTR_MIN_STACK_SIZE
	.align		4
.L_1:
        /*000c*/ 	.byte	0x04, 0x12
        /*000e*/ 	.short	(.L_3 - .L_2)
	.align		4
.L_2:
        /*0010*/ 	.word	index@(triton_poi_fused_relu_threshold_backward_0)
        /*0014*/ 	.word	0x00000000


	//----- nvinfo : EIATTR_FRAME_SIZE
	.align		4
.L_3:
        /*0018*/ 	.byte	0x04, 0x11
        /*001a*/ 	.short	(.L_5 - .L_4)
	.align		4
.L_4:
        /*001c*/ 	.word	index@(triton_poi_fused_relu_threshold_backward_0)
        /*0020*/ 	.word	0x00000000


	//----- nvinfo : EIATTR_MIN_STACK_SIZE
	.align		4
.L_5:
        /*0024*/ 	.byte	0x04, 0x12
        /*0026*/ 	.short	(.L_7 - .L_6)
	.align		4
.L_6:
        /*0028*/ 	.word	index@(triton_poi_fused_relu_threshold_backward_0)
        /*002c*/ 	.word	0x00000000
.L_7:


//--------------------- .nv.info.triton_poi_fused_relu_threshold_backward_0 --------------------------
	.section	.nv.info.triton_poi_fused_relu_threshold_backward_0,"",@"SHT_CUDA_INFO"
	.sectionflags	@""
	.align	4


	//----- nvinfo : EIATTR_CUDA_API_VERSION
	.align		4
        /*0000*/ 	.byte	0x04, 0x37
        /*0002*/ 	.short	(.L_9 - .L_8)
.L_8:
        /*0004*/ 	.word	0x0000007c


	//----- nvinfo : EIATTR_KPARAM_INFO
	.align		4
.L_9:
        /*0008*/ 	.byte	0x04, 0x17
        /*000a*/ 	.short	(.L_11 - .L_10)
.L_10:
        /*000c*/ 	.word	0x00000000
        /*0010*/ 	.short	0x0003
        /*0012*/ 	.short	0x0018
        /*0014*/ 	.byte	0x00, 0xf0, 0x11, 0x00


	//----- nvinfo : EIATTR_KPARAM_INFO
	.align		4
.L_11:
        /*0018*/ 	.byte	0x04, 0x17
        /*001a*/ 	.short	(.L_13 - .L_12)
.L_12:
        /*001c*/ 	.word	0x00000000
        /*0020*/ 	.short	0x0002
        /*0022*/ 	.short	0x0010
        /*0024*/ 	.byte	0x00, 0xf4, 0x21, 0x00


	//----- nvinfo : EIATTR_KPARAM_INFO
	.align		4
.L_13:
        /*0028*/ 	.byte	0x04, 0x17
        /*002a*/ 	.short	(.L_15 - .L_14)
.L_14:
        /*002c*/ 	.word	0x00000000
        /*0030*/ 	.short	0x0001
        /*0032*/ 	.short	0x0008
        /*0034*/ 	.byte	0x00, 0xf4, 0x21, 0x00


	//----- nvinfo : EIATTR_KPARAM_INFO
	.align		4
.L_15:
        /*0038*/ 	.byte	0x04, 0x17
        /*003a*/ 	.short	(.L_17 - .L_16)
.L_16:
        /*003c*/ 	.word	0x00000000
        /*0040*/ 	.short	0x0000
        /*0042*/ 	.short	0x0000
        /*0044*/ 	.byte	0x00, 0xf4, 0x21, 0x00


	//----- nvinfo : EIATTR_SPARSE_MMA_MASK
	.align		4
.L_17:
        /*0048*/ 	.byte	0x03, 0x50
        /*004a*/ 	.short	0x0000


	//----- nvinfo : EIATTR_MAXREG_COUNT
	.align		4
        /*004c*/ 	.byte	0x03, 0x1b
        /*004e*/ 	.short	0x00ff


	//----- nvinfo : EIATTR_EXIT_INSTR_OFFSETS
	.align		4
        /*0050*/ 	.byte	0x04, 0x1c
        /*0052*/ 	.short	(.L_19 - .L_18)


	//   ....[0]....
.L_18:
        /*0054*/ 	.word	0x00000250


	//   ....[1]....
        /*0058*/ 	.word	0x00000270


	//----- nvinfo : EIATTR_REQNTID
	.align		4
.L_19:
        /*005c*/ 	.byte	0x04, 0x10
        /*005e*/ 	.short	(.L_21 - .L_20)
.L_20:
        /*0060*/ 	.word	0x00000080
        /*0064*/ 	.word	0x00000001
        /*0068*/ 	.word	0x00000001


	//----- nvinfo : EIATTR_CBANK_PARAM_SIZE
	.align		4
.L_21:
        /*006c*/ 	.byte	0x03, 0x19
        /*006e*/ 	.short	0x001c


	//----- nvinfo : EIATTR_PARAM_CBANK
	.align		4
        /*0070*/ 	.byte	0x04, 0x0a
        /*0072*/ 	.short	(.L_23 - .L_22)
	.align		4
.L_22:
        /*0074*/ 	.word	index@(.nv.constant0.triton_poi_fused_relu_threshold_backward_0)
        /*0078*/ 	.short	0x0210
        /*007a*/ 	.short	0x001c


	//----- nvinfo : EIATTR_SW_WAR
	.align		4
.L_23:
        /*007c*/ 	.byte	0x04, 0x36
        /*007e*/ 	.short	(.L_25 - .L_24)
.L_24:
        /*0080*/ 	.word	0x00000008
.L_25:


//--------------------- .nv.callgraph             --------------------------
	.section	.nv.callgraph,"",@"SHT_CUDA_CALLGRAPH"
	.align	4
	.sectionentsize	8
	.align		4
        /*0000*/ 	.word	0x00000000
	.align		4
        /*0004*/ 	.word	0xffffffff
	.align		4
        /*0008*/ 	.word	0x00000000
	.align		4
        /*000c*/ 	.word	0xfffffffe
	.align		4
        /*0010*/ 	.word	0x00000000
	.align		4
        /*0014*/ 	.word	0xfffffffd
	.align		4
        /*0018*/ 	.word	0x00000000
	.align		4
        /*001c*/ 	.word	0xfffffffc


//--------------------- .text.triton_poi_fused_relu_threshold_backward_0 --------------------------
	.section	.text.triton_poi_fused_relu_threshold_backward_0,"ax",@progbits
	.align	128
        .global         triton_poi_fused_relu_threshold_backward_0
        .type           triton_poi_fused_relu_threshold_backward_0,@function
        .size           triton_poi_fused_relu_threshold_backward_0,(.L_x_1 - triton_poi_fused_relu_threshold_backward_0)
        .other          triton_poi_fused_relu_threshold_backward_0,@"STO_CUDA_ENTRY STV_DEFAULT"
triton_poi_fused_relu_threshold_backward_0:
.text.triton_poi_fused_relu_threshold_backward_0:
[----:B------:R-:W0:Y:S02]  /*0000*/  LDC R1, c[0x0][0x28] ;  /* 0x00000a00ff017b82 */ /* 0x000e240000000800 */
[----:B------:R-:W1:Y:S01]  /*0010*/  S2R R0, SR_TID.X ;  /* 0x0000000000007919 */ /* 0x000e620000002100 */
[----:B------:R-:W2:Y:S01]  /*0020*/  LDC.64 R4, c[0x0][0x218] ;  /* 0x00008600ff047b82 */ /* 0x000ea20000000a00 */
[----:B------:R-:W-:Y:S01]  /*0030*/  IMAD.MOV.U32 R11, RZ, RZ, RZ ;  /* 0x000000ffff0b7224 */ /* 0x000fe200078e00ff */
[----:B------:R-:W-:Y:S01]  /*0040*/  ULDC.64 UR4, c[0x0][0x208] ;  /* 0x0000820000047ab9 */ /* 0x000fe20000000a00 */
[----:B------:R-:W3:Y:S01]  /*0050*/  S2R R7, SR_CTAID.X ;  /* 0x0000000000077919 */ /* 0x000ee20000002500 */
[----:B------:R-:W-:-:S04]  /*0060*/  ULDC.64 UR6, c[0x0][0x220] ;  /* 0x0000880000067ab9 */ /* 0x000fc80000000a00 */
[----:B------:R-:W4:Y:S01]  /*0070*/  LDC.64 R2, c[0x0][0x210] ;  /* 0x00008400ff027b82 */ /* 0x000f220000000a00 */
[----:B-1----:R-:W-:Y:S01]  /*0080*/  IMAD.SHL.U32 R0, R0, 0x2, RZ ;  /* 0x0000000200007824 */ /* 0x002fe200078e00ff */
[----:B---3--:R-:W-:-:S04]  /*0090*/  SHF.R.S32.HI R6, RZ, 0x17, R7 ;  /* 0x00000017ff067819 */ /* 0x008fc80000011407 */
[----:B------:R-:W-:-:S05]  /*00a0*/  LOP3.LUT R0, R0, 0xfe, RZ, 0xc0, !PT ;  /* 0x000000fe00007812 */ /* 0x000fca00078ec0ff */
[----:B------:R-:W-:Y:S01]  /*00b0*/  IMAD R7, R7, 0x100, R0 ;  /* 0x0000010007077824 */ /* 0x000fe200078e0200 */
[----:B------:R-:W-:-:S03]  /*00c0*/  SGXT R0, R6, 0x1 ;  /* 0x000000010600781a */ /* 0x000fc60000000200 */
[C---:B----4-:R-:W-:Y:S01]  /*00d0*/  IMAD.WIDE R2, R7.reuse, 0x4, R2 ;  /* 0x0000000407027825 */ /* 0x050fe200078e0202 */
[----:B------:R-:W-:Y:S02]  /*00e0*/  LEA.HI R0, R0, R7, RZ, 0x6 ;  /* 0x0000000700007211 */ /* 0x000fe400078f30ff */
[----:B------:R-:W-:Y:S02]  /*00f0*/  ISETP.GE.AND P0, PT, R7, 0x100, PT ;  /* 0x000001000700780c */ /* 0x000fe40003f06270 */
[----:B------:R-:W-:Y:S01]  /*0100*/  SHF.R.S32.HI R9, RZ, 0x6, R0 ;  /* 0x00000006ff097819 */ /* 0x000fe20000011400 */
[----:B------:R-:W-:-:S04]  /*0110*/  IMAD.MOV.U32 R0, RZ, RZ, RZ ;  /* 0x000000ffff007224 */ /* 0x000fc800078e00ff */
[----:B--2---:R-:W-:Y:S01]  /*0120*/  IMAD.WIDE R4, R9, 0x4, R4 ;  /* 0x0000000409047825 */ /* 0x004fe200078e0204 */
[----:B------:R-:W-:-:S05]  /*0130*/  CS2R R8, SRZ ;  /* 0x0000000000087805 */ /* 0x000fca000001ff00 */
[----:B------:R-:W2:Y:S04]  /*0140*/  @!P0 LDG.E.EL R11, desc[UR4][R4.64] ;  /* 0x00000004040b8981 */ /* 0x000ea8000c2e1900 */
[----:B------:R-:W2:Y:S04]  /*0150*/  @!P0 LDG.E.64 R8, desc[UR4][R2.64] ;  /* 0x0000000402088981 */ /* 0x000ea8000c1e1b00 */
[----:B------:R-:W3:Y:S01]  /*0160*/  @!P0 LDG.E.EL R0, desc[UR4][R4.64] ;  /* 0x0000000404008981 */ /* 0x000ee2000c2e1900 */
[----:B--2---:R-:W-:Y:S01]  /*0170*/  FSETP.GEU.AND P2, PT, R8, -R11, PT ;  /* 0x8000000b0800720b */ /* 0x004fe20003f4e000 */
[----:B------:R-:W-:Y:S01]  /*0180*/  FADD R8, R11, R8 ;  /* 0x000000080b087221 */ /* 0x000fe20000000000 */
[----:B---3--:R-:W-:Y:S01]  /*0190*/  FADD R6, R0, R9 ;  /* 0x0000000900067221 */ /* 0x008fe20000000000 */
[----:B------:R-:W-:-:S03]  /*01a0*/  FSETP.GEU.AND P1, PT, R9, -R0, PT ;  /* 0x800000000900720b */ /* 0x000fc60003f2e000 */
[----:B------:R-:W-:Y:S02]  /*01b0*/  FSEL R8, R8, RZ, P2 ;  /* 0x000000ff08087208 */ /* 0x000fe40001000000 */
[----:B------:R-:W-:Y:S02]  /*01c0*/  FSEL R9, R6, RZ, P1 ;  /* 0x000000ff06097208 */ /* 0x000fe40000800000 */
[----:B------:R-:W-:Y:S02]  /*01d0*/  FSETP.GTU.AND P3, PT, R8, RZ, PT ;  /* 0x000000ff0800720b */ /* 0x000fe40003f6c000 */
[----:B------:R-:W-:Y:S02]  /*01e0*/  FSETP.GTU.AND P2, PT, R9, RZ, PT ;  /* 0x000000ff0900720b */ /* 0x000fe40003f4c000 */
[----:B------:R-:W-:Y:S02]  /*01f0*/  IADD3 R6, P1, R7, UR6, RZ ;  /* 0x0000000607067c10 */ /* 0x000fe4000ff3e0ff */
[----:B------:R-:W-:-:S02]  /*0200*/  SEL R0, RZ, 0x1, P3 ;  /* 0x00000001ff007807 */ /* 0x000fc40001800000 */
[----:B------:R-:W-:Y:S01]  /*0210*/  SEL R5, RZ, 0x100, P2 ;  /* 0x00000100ff057807 */ /* 0x000fe20001000000 */
[----:B------:R1:W-:Y:S01]  /*0220*/  @!P0 STG.E.64 desc[UR4][R2.64], R8 ;  /* 0x0000000802008986 */ /* 0x0003e2000c101b04 */
[----:B------:R-:W-:-:S03]  /*0230*/  LEA.HI.X.SX32 R7, R7, UR7, 0x1, P1 ;  /* 0x0000000707077c11 */ /* 0x000fc600088f0eff */
[----:B------:R-:W-:Y:S01]  /*0240*/  IMAD.IADD R5, R0, 0x1, R5 ;  /* 0x0000000100057824 */ /* 0x000fe200078e0205 */
[----:B------:R-:W-:Y:S06]  /*0250*/  @P0 EXIT ;  /* 0x000000000000094d */ /* 0x000fec0003800000 */
[----:B------:R-:W-:Y:S01]  /*0260*/  STG.E.U16 desc[UR4][R6.64], R5 ;  /* 0x0000000506007986 */ /* 0x000fe2000c101504 */
[----:B------:R-:W-:Y:S05]  /*0270*/  EXIT ;  /* 0x000000000000794d */ /* 0x000fea0003800000 */
.L_x_0:
[----:B------:R-:W-:-:S00]  /*0280*/  BRA `(.L_x_0) ;  /* 0xfffffffc00fc7947 */ /* 0x000fc0000383ffff */
[----:B------:R-:W-:-:S00]  /*0290*/  NOP ;  /* 0x0000000000007918 */ /* 0x000fc00000000000 */
        /* <DEDUP_REMOVED lines=14> */
.L_x_1:


//--------------------- .nv.constant0.triton_poi_fused_relu_threshold_backward_0 --------------------------
	.section	.nv.constant0.triton_poi_fused_relu_threshold_backward_0,"a",@progbits
	.sectionflags	@""
	.align	4
.nv.constant0.triton_poi_fused_relu_threshold_backward_0:
	.zero		556
